//
// Generated by NVIDIA NVVM Compiler
//
// Compiler Build ID: CL-36424714
// Cuda compilation tools, release 13.0, V13.0.88
// Based on NVVM 20.0.0
//

.version 9.0
.target sm_100
.address_size 64

	// .globl	_Z15leakyReluKernelPfS_fi

.visible .entry _Z15leakyReluKernelPfS_fi(
	.param .u64 .ptr .align 1 _Z15leakyReluKernelPfS_fi_param_0,
	.param .u64 .ptr .align 1 _Z15leakyReluKernelPfS_fi_param_1,
	.param .f32 _Z15leakyReluKernelPfS_fi_param_2,
	.param .u32 _Z15leakyReluKernelPfS_fi_param_3
)
{
	.reg .pred 	%p<3>;
	.reg .b32 	%r<6>;
	.reg .b32 	%f<5>;
	.reg .b64 	%rd<8>;

	ld.param.u64 	%rd1, [_Z15leakyReluKernelPfS_fi_param_0];
	ld.param.u64 	%rd2, [_Z15leakyReluKernelPfS_fi_param_1];
	ld.param.f32 	%f1, [_Z15leakyReluKernelPfS_fi_param_2];
	ld.param.u32 	%r2, [_Z15leakyReluKernelPfS_fi_param_3];
	mov.u32 	%r3, %ctaid.x;
	mov.u32 	%r4, %ntid.x;
	mov.u32 	%r5, %tid.x;
	mad.lo.s32 	%r1, %r3, %r4, %r5;
	setp.ge.s32 	%p1, %r1, %r2;
	@%p1 bra 	$L__BB0_2;
	cvta.to.global.u64 	%rd3, %rd2;
	cvta.to.global.u64 	%rd4, %rd1;
	mul.wide.s32 	%rd5, %r1, 4;
	add.s64 	%rd6, %rd4, %rd5;
	ld.global.f32 	%f2, [%rd6];
	setp.lt.f32 	%p2, %f2, 0f00000000;
	mul.f32 	%f3, %f1, %f2;
	selp.f32 	%f4, %f3, %f2, %p2;
	add.s64 	%rd7, %rd3, %rd5;
	st.global.f32 	[%rd7], %f4;
$L__BB0_2:
	ret;

}


// ===== COMPILED SASS (sm_100) =====

	.target	sm_100

	.elftype	@"ET_EXEC"


//--------------------- .note.nv.tkinfo           --------------------------
	.section	.note.nv.tkinfo,"",@"SHT_NOTE"
	.sectionflags	@"SHF_NOTE_NV_TKINFO"
	.tkinfo
        /*0018*/ 	.word	0x00000002
        /*0030*/ 	.string	""
        /*0030*/ 	.string	"ptxas"
        /*0030*/ 	.string	"Cuda compilation tools, release 13.0, V13.0.88"
        /*0030*/ 	.string	"Build cuda_13.0.r13.0/compiler.36424714_0"
        /*0030*/ 	.string	"-arch sm_100 -m 64 "



//--------------------- .note.nv.cuinfo           --------------------------
	.section	.note.nv.cuinfo,"",@"SHT_NOTE"
	.sectionflags	@"SHF_NOTE_NV_CUINFO"
        /*0018*/ 	.short	0x0002
        /*001a*/ 	.short	0x0064
        /*001c*/ 	.short	0x0082
	.zero		2


//--------------------- .nv.info                  --------------------------
	.section	.nv.info,"",@"SHT_CUDA_INFO"
	.align	4


	//----- nvinfo : EIATTR_REGCOUNT
	.align		4
        /*0000*/ 	.byte	0x04, 0x2f
        /*0002*/ 	.short	(.L_1 - .L_0)
	.align		4
.L_0:
        /*0004*/ 	.word	index@(_Z15leakyReluKernelPfS_fi)
        /*0008*/ 	.word	0x0000000c


	//----- nvinfo : EIATTR_FRAME_SIZE
	.align		4
.L_1:
        /*000c*/ 	.byte	0x04, 0x11
        /*000e*/ 	.short	(.L_3 - .L_2)
	.align		4
.L_2:
        /*0010*/ 	.word	index@(_Z15leakyReluKernelPfS_fi)
        /*0014*/ 	.word	0x00000000


	//----- nvinfo : EIATTR_MIN_STACK_SIZE
	.align		4
.L_3:
        /*0018*/ 	.byte	0x04, 0x12
        /*001a*/ 	.short	(.L_5 - .L_4)
	.align		4
.L_4:
        /*001c*/ 	.word	index@(_Z15leakyReluKernelPfS_fi)
        /*0020*/ 	.word	0x00000000
.L_5:


//--------------------- .nv.compat                --------------------------
	.section	.nv.compat,"",@"SHT_CUDA_COMPAT_INFO"
	.align	4
        /*0000*/ 	.byte	0x02, 0x09, 0x00, 0x00, 0x02, 0x02, 0x01, 0x00, 0x02, 0x05, 0x05, 0x00, 0x03, 0x07, 0x01, 0x01
        /*0010*/ 	.byte	0x02, 0x03, 0x00, 0x00, 0x02, 0x06, 0x01, 0x00, 0x04, 0x0b, 0x08, 0x00, 0x09, 0x00, 0x00, 0x00
        /*0020*/ 	.byte	0x00, 0x00, 0x00, 0x00


//--------------------- .nv.info._Z15leakyReluKernelPfS_fi --------------------------
	.section	.nv.info._Z15leakyReluKernelPfS_fi,"",@"SHT_CUDA_INFO"
	.sectionflags	@""
	.align	4


	//----- nvinfo : EIATTR_CUDA_API_VERSION
	.align		4
        /*0000*/ 	.byte	0x04, 0x37
        /*0002*/ 	.short	(.L_7 - .L_6)
.L_6:
        /*0004*/ 	.word	0x00000082


	//----- nvinfo : EIATTR_KPARAM_INFO
	.align		4
.L_7:
        /*0008*/ 	.byte	0x04, 0x17
        /*000a*/ 	.short	(.L_9 - .L_8)
.L_8:
        /*000c*/ 	.word	0x00000000
        /*0010*/ 	.short	0x0003
        /*0012*/ 	.short	0x0014
        /*0014*/ 	.byte	0x00, 0xf0, 0x11, 0x00


	//----- nvinfo : EIATTR_KPARAM_INFO
	.align		4
.L_9:
        /*0018*/ 	.byte	0x04, 0x17
        /*001a*/ 	.short	(.L_11 - .L_10)
.L_10:
        /*001c*/ 	.word	0x00000000
        /*0020*/ 	.short	0x0002
        /*0022*/ 	.short	0x0010
        /*0024*/ 	.byte	0x00, 0xf0, 0x11, 0x00


	//----- nvinfo : EIATTR_KPARAM_INFO
	.align		4
.L_11:
        /*0028*/ 	.byte	0x04, 0x17
        /*002a*/ 	.short	(.L_13 - .L_12)
.L_12:
        /*002c*/ 	.word	0x00000000
        /*0030*/ 	.short	0x0001
        /*0032*/ 	.short	0x0008
        /*0034*/ 	.byte	0x00, 0xf5, 0x21, 0x00


	//----- nvinfo : EIATTR_KPARAM_INFO
	.align		4
.L_13:
        /*0038*/ 	.byte	0x04, 0x17
        /*003a*/ 	.short	(.L_15 - .L_14)
.L_14:
        /*003c*/ 	.word	0x00000000
        /*0040*/ 	.short	0x0000
        /*0042*/ 	.short	0x0000
        /*0044*/ 	.byte	0x00, 0xf5, 0x21, 0x00


	//----- nvinfo : EIATTR_SPARSE_MMA_MASK
	.align		4
.L_15:
        /*0048*/ 	.byte	0x03, 0x50
        /*004a*/ 	.short	0x0000


	//----- nvinfo : EIATTR_MAXREG_COUNT
	.align		4
        /*004c*/ 	.byte	0x03, 0x1b
        /*004e*/ 	.short	0x00ff


	//----- nvinfo : EIATTR_MERCURY_ISA_VERSION
	.align		4
        /*0050*/ 	.byte	0x03, 0x5f
        /*0052*/ 	.short	0x0101


	//----- nvinfo : EIATTR_VRC_CTA_INIT_COUNT
	.align		4
        /*0054*/ 	.byte	0x02, 0x4a
	.zero		1
	.zero		1


	//----- nvinfo : EIATTR_EXIT_INSTR_OFFSETS
	.align		4
        /*0058*/ 	.byte	0x04, 0x1c
        /*005a*/ 	.short	(.L_17 - .L_16)


	//   ....[0]....
.L_16:
        /*005c*/ 	.word	0x00000070


	//   ....[1]....
        /*0060*/ 	.word	0x00000120


	//----- nvinfo : EIATTR_CBANK_PARAM_SIZE
	.align		4
.L_17:
        /*0064*/ 	.byte	0x03, 0x19
        /*0066*/ 	.short	0x0018


	//----- nvinfo : EIATTR_PARAM_CBANK
	.align		4
        /*0068*/ 	.byte	0x04, 0x0a
        /*006a*/ 	.short	(.L_19 - .L_18)
	.align		4
.L_18:
        /*006c*/ 	.word	index@(.nv.constant0._Z15leakyReluKernelPfS_fi)
        /*0070*/ 	.short	0x0380
        /*0072*/ 	.short	0x0018


	//----- nvinfo : EIATTR_SW_WAR
	.align		4
.L_19:
        /*0074*/ 	.byte	0x04, 0x36
        /*0076*/ 	.short	(.L_21 - .L_20)
.L_20:
        /*0078*/ 	.word	0x00000008
.L_21:


//--------------------- .nv.callgraph             --------------------------
	.section	.nv.callgraph,"",@"SHT_CUDA_CALLGRAPH"
	.align	4
	.sectionentsize	8
	.align		4
        /*0000*/ 	.word	0x00000000
	.align		4
        /*0004*/ 	.word	0xffffffff
	.align		4
        /*0008*/ 	.word	0x00000000
	.align		4
        /*000c*/ 	.word	0xfffffffe
	.align		4
        /*0010*/ 	.word	0x00000000
	.align		4
        /*0014*/ 	.word	0xfffffffd
	.align		4
        /*0018*/ 	.word	0x00000000
	.align		4
        /*001c*/ 	.word	0xfffffffc


//--------------------- .text._Z15leakyReluKernelPfS_fi --------------------------
	.section	.text._Z15leakyReluKernelPfS_fi,"ax",@progbits
	.align	128
        .global         _Z15leakyReluKernelPfS_fi
        .type           _Z15leakyReluKernelPfS_fi,@function
        .size           _Z15leakyReluKernelPfS_fi,(.L_x_1 - _Z15leakyReluKernelPfS_fi)
        .other          _Z15leakyReluKernelPfS_fi,@"STO_CUDA_ENTRY STV_DEFAULT"
_Z15leakyReluKernelPfS_fi:
.text._Z15leakyReluKernelPfS_fi:
[----:B------:R-:W-:Y:S01]  /*0000*/  LDC R1, c[0x0][0x37c] ;  /* 0x0000df00ff017b82 */ /* 0x000fe20000000800 */
[----:B------:R-:W0:Y:S07]  /*0010*/  S2R R0, SR_TID.X ;  /* 0x0000000000007919 */ /* 0x000e2e0000002100 */
[----:B------:R-:W0:Y:S01]  /*0020*/  S2UR UR4, SR_CTAID.X ;  /* 0x00000000000479c3 */ /* 0x000e220000002500 */
[----:B------:R-:W1:Y:S07]  /*0030*/  LDCU UR5, c[0x0][0x394] ;  /* 0x00007280ff0577ac */ /* 0x000e6e0008000800 */
[----:B------:R-:W0:Y:S02]  /*0040*/  LDC R7, c[0x0][0x360] ;  /* 0x0000d800ff077b82 */ /* 0x000e240000000800 */
[----:B0-----:R-:W-:-:S05]  /*0050*/  IMAD R7, R7, UR4, R0 ;  /* 0x0000000407077c24 */ /* 0x001fca000f8e0200 */
[----:B-1----:R-:W-:-:S13]  /*0060*/  ISETP.GE.AND P0, PT, R7, UR5, PT ;  /* 0x0000000507007c0c */ /* 0x002fda000bf06270 */
[----:B------:R-:W-:Y:S05]  /*0070*/  @P0 EXIT ;  /* 0x000000000000094d */ /* 0x000fea0003800000 */
[----:B------:R-:W0:Y:S01]  /*0080*/  LDC.64 R2, c[0x0][0x380] ;  /* 0x0000e000ff027b82 */ /* 0x000e220000000a00 */
[----:B------:R-:W1:Y:S01]  /*0090*/  LDCU.64 UR4, c[0x0][0x358] ;  /* 0x00006b00ff0477ac */ /* 0x000e620008000a00 */
[----:B------:R-:W2:Y:S06]  /*00a0*/  LDCU UR6, c[0x0][0x390] ;  /* 0x00007200ff0677ac */ /* 0x000eac0008000800 */
[----:B------:R-:W3:Y:S01]  /*00b0*/  LDC.64 R4, c[0x0][0x388] ;  /* 0x0000e200ff047b82 */ /* 0x000ee20000000a00 */
[----:B0-----:R-:W-:-:S05]  /*00c0*/  IMAD.WIDE R2, R7, 0x4, R2 ;  /* 0x0000000407027825 */ /* 0x001fca00078e0202 */
[----:B-1----:R-:W4:Y:S01]  /*00d0*/  LDG.E R9, desc[UR4][R2.64] ;  /* 0x0000000402097981 */ /* 0x002f22000c1e1900 */
[----:B---3--:R-:W-:Y:S01]  /*00e0*/  IMAD.WIDE R4, R7, 0x4, R4 ;  /* 0x0000000407047825 */ /* 0x008fe200078e0204 */
[----:B----4-:R-:W-:-:S13]  /*00f0*/  FSETP.GEU.AND P0, PT, R9, RZ, PT ;  /* 0x000000ff0900720b */ /* 0x010fda0003f0e000 */
[----:B--2---:R-:W-:-:S05]  /*0100*/  @!P0 FMUL R9, R9, UR6 ;  /* 0x0000000609098c20 */ /* 0x004fca0008400000 */
[----:B------:R-:W-:Y:S01]  /*0110*/  STG.E desc[UR4][R4.64], R9 ;  /* 0x0000000904007986 */ /* 0x000fe2000c101904 */
[----:B------:R-:W-:Y:S05]  /*0120*/  EXIT ;  /* 0x000000000000794d */ /* 0x000fea0003800000 */
.L_x_0:
[----:B------:R-:W-:-:S00]  /*0130*/  BRA `(.L_x_0) ;  /* 0xfffffffc00fc7947 */ /* 0x000fc0000383ffff */
[----:B------:R-:W-:-:S00]  /*0140*/  NOP ;  /* 0x0000000000007918 */ /* 0x000fc00000000000 */
        /* <DEDUP_REMOVED lines=11> */
.L_x_1:


//--------------------- .nv.shared.reserved.0     --------------------------
	.section	.nv.shared.reserved.0,"aw",@nobits
	.weak		__nv_reservedSMEM_offset_0_alias
	.size		__nv_reservedSMEM_offset_0_alias, 0, 64
	.other		__nv_reservedSMEM_offset_0_alias,@"STO_CUDA_RESERVED_SHARED STV_DEFAULT"
__nv_reservedSMEM_offset_0_alias:
	.zero		0
	.zero		64


//--------------------- .nv.constant0._Z15leakyReluKernelPfS_fi --------------------------
	.section	.nv.constant0._Z15leakyReluKernelPfS_fi,"a",@progbits
	.sectionflags	@""
	.align	4
.nv.constant0._Z15leakyReluKernelPfS_fi:
	.zero		920


//--------------------- SYMBOLS --------------------------

	.type		.nv.reservedSmem.offset0,@object
	.size		.nv.reservedSmem.offset0,0x4
